//
// Generated by NVIDIA NVVM Compiler
//
// Compiler Build ID: CL-36424714
// Cuda compilation tools, release 13.0, V13.0.88
// Based on NVVM 20.0.0
//

.version 9.0
.target sm_100
.address_size 64

	// .globl	_Z17matmul_gpu_basicaPfS_S_i
// _ZZ13matmul_gpu_smPfS_S_iE5tileA has been demoted
// _ZZ13matmul_gpu_smPfS_S_iE5tileB has been demoted

.visible .entry _Z17matmul_gpu_basicaPfS_S_i(
	.param .u64 .ptr .align 1 _Z17matmul_gpu_basicaPfS_S_i_param_0,
	.param .u64 .ptr .align 1 _Z17matmul_gpu_basicaPfS_S_i_param_1,
	.param .u64 .ptr .align 1 _Z17matmul_gpu_basicaPfS_S_i_param_2,
	.param .u32 _Z17matmul_gpu_basicaPfS_S_i_param_3
)
{
	.reg .pred 	%p<10>;
	.reg .b32 	%r<40>;
	.reg .b32 	%f<67>;
	.reg .b64 	%rd<67>;

	ld.param.u64 	%rd14, [_Z17matmul_gpu_basicaPfS_S_i_param_0];
	ld.param.u64 	%rd15, [_Z17matmul_gpu_basicaPfS_S_i_param_1];
	ld.param.u32 	%r18, [_Z17matmul_gpu_basicaPfS_S_i_param_3];
	cvta.to.global.u64 	%rd1, %rd15;
	cvta.to.global.u64 	%rd2, %rd14;
	mov.u32 	%r19, %ctaid.y;
	mov.u32 	%r20, %ntid.y;
	mov.u32 	%r21, %tid.y;
	mad.lo.s32 	%r1, %r19, %r20, %r21;
	mov.u32 	%r22, %ctaid.x;
	mov.u32 	%r23, %ntid.x;
	mov.u32 	%r24, %tid.x;
	mad.lo.s32 	%r2, %r22, %r23, %r24;
	max.s32 	%r25, %r1, %r2;
	setp.ge.s32 	%p1, %r25, %r18;
	@%p1 bra 	$L__BB0_13;
	mul.lo.s32 	%r3, %r18, %r1;
	and.b32  	%r4, %r18, 7;
	setp.lt.u32 	%p2, %r18, 8;
	mov.f32 	%f66, 0f00000000;
	mov.b32 	%r38, 0;
	@%p2 bra 	$L__BB0_4;
	and.b32  	%r38, %r18, 2147483640;
	neg.s32 	%r36, %r38;
	mul.wide.s32 	%rd16, %r18, 4;
	add.s64 	%rd3, %rd1, %rd16;
	shl.b32 	%r7, %r18, 3;
	mul.wide.s32 	%rd17, %r18, 8;
	add.s64 	%rd4, %rd1, %rd17;
	mul.wide.s32 	%rd18, %r18, 12;
	add.s64 	%rd5, %rd1, %rd18;
	mul.wide.s32 	%rd19, %r18, 16;
	add.s64 	%rd6, %rd1, %rd19;
	mul.wide.s32 	%rd20, %r18, 20;
	add.s64 	%rd7, %rd1, %rd20;
	mul.wide.s32 	%rd21, %r18, 24;
	add.s64 	%rd8, %rd1, %rd21;
	mul.wide.s32 	%rd22, %r18, 28;
	add.s64 	%rd9, %rd1, %rd22;
	mul.wide.u32 	%rd23, %r3, 4;
	add.s64 	%rd24, %rd23, %rd2;
	add.s64 	%rd66, %rd24, 16;
	mov.f32 	%f66, 0f00000000;
	mov.u32 	%r35, %r2;
$L__BB0_3:
	.pragma "nounroll";
	mul.wide.s32 	%rd25, %r35, 4;
	add.s64 	%rd26, %rd3, %rd25;
	add.s64 	%rd27, %rd4, %rd25;
	add.s64 	%rd28, %rd5, %rd25;
	add.s64 	%rd29, %rd6, %rd25;
	add.s64 	%rd30, %rd7, %rd25;
	add.s64 	%rd31, %rd8, %rd25;
	add.s64 	%rd32, %rd9, %rd25;
	add.s64 	%rd33, %rd1, %rd25;
	ld.global.f32 	%f16, [%rd66+-16];
	ld.global.f32 	%f17, [%rd33];
	fma.rn.f32 	%f18, %f16, %f17, %f66;
	ld.global.f32 	%f19, [%rd66+-12];
	ld.global.f32 	%f20, [%rd26];
	fma.rn.f32 	%f21, %f19, %f20, %f18;
	ld.global.f32 	%f22, [%rd66+-8];
	ld.global.f32 	%f23, [%rd27];
	fma.rn.f32 	%f24, %f22, %f23, %f21;
	ld.global.f32 	%f25, [%rd66+-4];
	ld.global.f32 	%f26, [%rd28];
	fma.rn.f32 	%f27, %f25, %f26, %f24;
	ld.global.f32 	%f28, [%rd66];
	ld.global.f32 	%f29, [%rd29];
	fma.rn.f32 	%f30, %f28, %f29, %f27;
	ld.global.f32 	%f31, [%rd66+4];
	ld.global.f32 	%f32, [%rd30];
	fma.rn.f32 	%f33, %f31, %f32, %f30;
	ld.global.f32 	%f34, [%rd66+8];
	ld.global.f32 	%f35, [%rd31];
	fma.rn.f32 	%f36, %f34, %f35, %f33;
	ld.global.f32 	%f37, [%rd66+12];
	ld.global.f32 	%f38, [%rd32];
	fma.rn.f32 	%f66, %f37, %f38, %f36;
	add.s32 	%r36, %r36, 8;
	add.s32 	%r35, %r35, %r7;
	add.s64 	%rd66, %rd66, 32;
	setp.ne.s32 	%p3, %r36, 0;
	@%p3 bra 	$L__BB0_3;
$L__BB0_4:
	setp.eq.s32 	%p4, %r4, 0;
	@%p4 bra 	$L__BB0_12;
	and.b32  	%r13, %r18, 3;
	setp.lt.u32 	%p5, %r4, 4;
	@%p5 bra 	$L__BB0_7;
	add.s32 	%r27, %r38, %r3;
	mul.wide.u32 	%rd34, %r27, 4;
	add.s64 	%rd35, %rd2, %rd34;
	ld.global.f32 	%f40, [%rd35];
	mad.lo.s32 	%r28, %r38, %r18, %r2;
	mul.wide.s32 	%rd36, %r28, 4;
	add.s64 	%rd37, %rd1, %rd36;
	ld.global.f32 	%f41, [%rd37];
	fma.rn.f32 	%f42, %f40, %f41, %f66;
	cvt.u64.u32 	%rd38, %r3;
	cvt.u64.u32 	%rd39, %r38;
	add.s64 	%rd40, %rd39, %rd38;
	shl.b64 	%rd41, %rd40, 2;
	add.s64 	%rd42, %rd2, %rd41;
	ld.global.f32 	%f43, [%rd42+4];
	mul.wide.s32 	%rd43, %r18, 4;
	add.s64 	%rd44, %rd37, %rd43;
	ld.global.f32 	%f44, [%rd44];
	fma.rn.f32 	%f45, %f43, %f44, %f42;
	ld.global.f32 	%f46, [%rd42+8];
	add.s64 	%rd45, %rd44, %rd43;
	ld.global.f32 	%f47, [%rd45];
	fma.rn.f32 	%f48, %f46, %f47, %f45;
	ld.global.f32 	%f49, [%rd42+12];
	add.s64 	%rd46, %rd45, %rd43;
	ld.global.f32 	%f50, [%rd46];
	fma.rn.f32 	%f66, %f49, %f50, %f48;
	add.s32 	%r38, %r38, 4;
$L__BB0_7:
	setp.eq.s32 	%p6, %r13, 0;
	@%p6 bra 	$L__BB0_12;
	setp.eq.s32 	%p7, %r13, 1;
	@%p7 bra 	$L__BB0_10;
	add.s32 	%r29, %r38, %r3;
	mul.wide.u32 	%rd47, %r29, 4;
	add.s64 	%rd48, %rd2, %rd47;
	ld.global.f32 	%f52, [%rd48];
	mad.lo.s32 	%r30, %r38, %r18, %r2;
	mul.wide.s32 	%rd49, %r30, 4;
	add.s64 	%rd50, %rd1, %rd49;
	ld.global.f32 	%f53, [%rd50];
	fma.rn.f32 	%f54, %f52, %f53, %f66;
	cvt.u64.u32 	%rd51, %r3;
	cvt.u64.u32 	%rd52, %r38;
	add.s64 	%rd53, %rd52, %rd51;
	shl.b64 	%rd54, %rd53, 2;
	add.s64 	%rd55, %rd2, %rd54;
	ld.global.f32 	%f55, [%rd55+4];
	mul.wide.s32 	%rd56, %r18, 4;
	add.s64 	%rd57, %rd50, %rd56;
	ld.global.f32 	%f56, [%rd57];
	fma.rn.f32 	%f66, %f55, %f56, %f54;
	add.s32 	%r38, %r38, 2;
$L__BB0_10:
	and.b32  	%r31, %r18, 1;
	setp.eq.b32 	%p8, %r31, 1;
	not.pred 	%p9, %p8;
	@%p9 bra 	$L__BB0_12;
	add.s32 	%r32, %r38, %r3;
	mul.wide.u32 	%rd58, %r32, 4;
	add.s64 	%rd59, %rd2, %rd58;
	ld.global.f32 	%f57, [%rd59];
	mad.lo.s32 	%r33, %r38, %r18, %r2;
	mul.wide.s32 	%rd60, %r33, 4;
	add.s64 	%rd61, %rd1, %rd60;
	ld.global.f32 	%f58, [%rd61];
	fma.rn.f32 	%f66, %f57, %f58, %f66;
$L__BB0_12:
	ld.param.u64 	%rd65, [_Z17matmul_gpu_basicaPfS_S_i_param_2];
	add.s32 	%r34, %r3, %r2;
	cvta.to.global.u64 	%rd62, %rd65;
	mul.wide.s32 	%rd63, %r34, 4;
	add.s64 	%rd64, %rd62, %rd63;
	st.global.f32 	[%rd64], %f66;
$L__BB0_13:
	ret;

}
	// .globl	_Z13matmul_gpu_smPfS_S_i
.visible .entry _Z13matmul_gpu_smPfS_S_i(
	.param .u64 .ptr .align 1 _Z13matmul_gpu_smPfS_S_i_param_0,
	.param .u64 .ptr .align 1 _Z13matmul_gpu_smPfS_S_i_param_1,
	.param .u64 .ptr .align 1 _Z13matmul_gpu_smPfS_S_i_param_2,
	.param .u32 _Z13matmul_gpu_smPfS_S_i_param_3
)
{
	.reg .pred 	%p<8>;
	.reg .b32 	%r<43>;
	.reg .b32 	%f<63>;
	.reg .b64 	%rd<13>;
	// demoted variable
	.shared .align 4 .b8 _ZZ13matmul_gpu_smPfS_S_iE5tileA[1024];
	// demoted variable
	.shared .align 4 .b8 _ZZ13matmul_gpu_smPfS_S_iE5tileB[1024];
	ld.param.u64 	%rd3, [_Z13matmul_gpu_smPfS_S_i_param_0];
	ld.param.u64 	%rd4, [_Z13matmul_gpu_smPfS_S_i_param_1];
	ld.param.u64 	%rd5, [_Z13matmul_gpu_smPfS_S_i_param_2];
	ld.param.u32 	%r24, [_Z13matmul_gpu_smPfS_S_i_param_3];
	mov.u32 	%r38, %tid.x;
	mov.u32 	%r40, %tid.y;
	mov.u32 	%r25, %ctaid.y;
	shl.b32 	%r26, %r25, 4;
	add.s32 	%r3, %r26, %r40;
	mov.u32 	%r27, %ctaid.x;
	shl.b32 	%r4, %r27, 4;
	add.s32 	%r5, %r4, %r38;
	setp.lt.s32 	%p1, %r24, 1;
	mov.f32 	%f62, 0f00000000;
	@%p1 bra 	$L__BB1_7;
	add.s32 	%r28, %r24, 15;
	shr.u32 	%r29, %r28, 4;
	shl.b32 	%r30, %r40, 6;
	mov.u32 	%r31, _ZZ13matmul_gpu_smPfS_S_iE5tileA;
	add.s32 	%r6, %r31, %r30;
	shl.b32 	%r32, %r38, 2;
	add.s32 	%r7, %r6, %r32;
	mov.u32 	%r33, _ZZ13matmul_gpu_smPfS_S_iE5tileB;
	add.s32 	%r9, %r33, %r32;
	add.s32 	%r8, %r9, %r30;
	neg.s32 	%r42, %r29;
	mad.lo.s32 	%r34, %r40, %r24, %r38;
	add.s32 	%r41, %r34, %r4;
	shl.b32 	%r12, %r24, 4;
	mad.lo.s32 	%r39, %r24, %r3, %r38;
	cvta.to.global.u64 	%rd1, %rd3;
	cvta.to.global.u64 	%rd2, %rd4;
	mov.f32 	%f62, 0f00000000;
$L__BB1_2:
	setp.ge.u32 	%p2, %r3, %r24;
	setp.ge.s32 	%p3, %r38, %r24;
	mov.f32 	%f60, 0f00000000;
	or.pred  	%p4, %p2, %p3;
	@%p4 bra 	$L__BB1_4;
	mul.wide.u32 	%rd6, %r39, 4;
	add.s64 	%rd7, %rd1, %rd6;
	ld.global.f32 	%f60, [%rd7];
$L__BB1_4:
	st.shared.f32 	[%r7], %f60;
	mov.f32 	%f61, 0f00000000;
	max.s32 	%r35, %r5, %r40;
	setp.ge.s32 	%p5, %r35, %r24;
	@%p5 bra 	$L__BB1_6;
	mul.wide.s32 	%rd8, %r41, 4;
	add.s64 	%rd9, %rd2, %rd8;
	ld.global.f32 	%f61, [%rd9];
$L__BB1_6:
	st.shared.f32 	[%r8], %f61;
	bar.sync 	0;
	ld.shared.f32 	%f12, [%r6];
	ld.shared.f32 	%f13, [%r9];
	fma.rn.f32 	%f14, %f12, %f13, %f62;
	ld.shared.f32 	%f15, [%r6+4];
	ld.shared.f32 	%f16, [%r9+64];
	fma.rn.f32 	%f17, %f15, %f16, %f14;
	ld.shared.f32 	%f18, [%r6+8];
	ld.shared.f32 	%f19, [%r9+128];
	fma.rn.f32 	%f20, %f18, %f19, %f17;
	ld.shared.f32 	%f21, [%r6+12];
	ld.shared.f32 	%f22, [%r9+192];
	fma.rn.f32 	%f23, %f21, %f22, %f20;
	ld.shared.f32 	%f24, [%r6+16];
	ld.shared.f32 	%f25, [%r9+256];
	fma.rn.f32 	%f26, %f24, %f25, %f23;
	ld.shared.f32 	%f27, [%r6+20];
	ld.shared.f32 	%f28, [%r9+320];
	fma.rn.f32 	%f29, %f27, %f28, %f26;
	ld.shared.f32 	%f30, [%r6+24];
	ld.shared.f32 	%f31, [%r9+384];
	fma.rn.f32 	%f32, %f30, %f31, %f29;
	ld.shared.f32 	%f33, [%r6+28];
	ld.shared.f32 	%f34, [%r9+448];
	fma.rn.f32 	%f35, %f33, %f34, %f32;
	ld.shared.f32 	%f36, [%r6+32];
	ld.shared.f32 	%f37, [%r9+512];
	fma.rn.f32 	%f38, %f36, %f37, %f35;
	ld.shared.f32 	%f39, [%r6+36];
	ld.shared.f32 	%f40, [%r9+576];
	fma.rn.f32 	%f41, %f39, %f40, %f38;
	ld.shared.f32 	%f42, [%r6+40];
	ld.shared.f32 	%f43, [%r9+640];
	fma.rn.f32 	%f44, %f42, %f43, %f41;
	ld.shared.f32 	%f45, [%r6+44];
	ld.shared.f32 	%f46, [%r9+704];
	fma.rn.f32 	%f47, %f45, %f46, %f44;
	ld.shared.f32 	%f48, [%r6+48];
	ld.shared.f32 	%f49, [%r9+768];
	fma.rn.f32 	%f50, %f48, %f49, %f47;
	ld.shared.f32 	%f51, [%r6+52];
	ld.shared.f32 	%f52, [%r9+832];
	fma.rn.f32 	%f53, %f51, %f52, %f50;
	ld.shared.f32 	%f54, [%r6+56];
	ld.shared.f32 	%f55, [%r9+896];
	fma.rn.f32 	%f56, %f54, %f55, %f53;
	ld.shared.f32 	%f57, [%r6+60];
	ld.shared.f32 	%f58, [%r9+960];
	fma.rn.f32 	%f62, %f57, %f58, %f56;
	bar.sync 	0;
	add.s32 	%r42, %r42, 1;
	setp.ne.s32 	%p6, %r42, 0;
	add.s32 	%r41, %r41, %r12;
	add.s32 	%r40, %r40, 16;
	add.s32 	%r39, %r39, 16;
	add.s32 	%r38, %r38, 16;
	@%p6 bra 	$L__BB1_2;
$L__BB1_7:
	max.s32 	%r36, %r3, %r5;
	setp.ge.s32 	%p7, %r36, %r24;
	@%p7 bra 	$L__BB1_9;
	mad.lo.s32 	%r37, %r24, %r3, %r5;
	cvta.to.global.u64 	%rd10, %rd5;
	mul.wide.s32 	%rd11, %r37, 4;
	add.s64 	%rd12, %rd10, %rd11;
	st.global.f32 	[%rd12], %f62;
$L__BB1_9:
	ret;

}


// ===== COMPILED SASS (sm_100) =====

	.target	sm_100

	.elftype	@"ET_EXEC"


//--------------------- .note.nv.tkinfo           --------------------------
	.section	.note.nv.tkinfo,"",@"SHT_NOTE"
	.sectionflags	@"SHF_NOTE_NV_TKINFO"
	.tkinfo
        /*0018*/ 	.word	0x00000002
        /*0030*/ 	.string	""
        /*0030*/ 	.string	"ptxas"
        /*0030*/ 	.string	"Cuda compilation tools, release 13.0, V13.0.88"
        /*0030*/ 	.string	"Build cuda_13.0.r13.0/compiler.36424714_0"
        /*0030*/ 	.string	"-arch sm_100 -m 64 "



//--------------------- .note.nv.cuinfo           --------------------------
	.section	.note.nv.cuinfo,"",@"SHT_NOTE"
	.sectionflags	@"SHF_NOTE_NV_CUINFO"
        /*0018*/ 	.short	0x0002
        /*001a*/ 	.short	0x0064
        /*001c*/ 	.short	0x0082
	.zero		2


//--------------------- .nv.info                  --------------------------
	.section	.nv.info,"",@"SHT_CUDA_INFO"
	.align	4


	//----- nvinfo : EIATTR_REGCOUNT
	.align		4
        /*0000*/ 	.byte	0x04, 0x2f
        /*0002*/ 	.short	(.L_1 - .L_0)
	.align		4
.L_0:
        /*0004*/ 	.word	index@(_Z17matmul_gpu_basicaPfS_S_i)
        /*0008*/ 	.word	0x0000001e


	//----- nvinfo : EIATTR_FRAME_SIZE
	.align		4
.L_1:
        /*000c*/ 	.byte	0x04, 0x11
        /*000e*/ 	.short	(.L_3 - .L_2)
	.align		4
.L_2:
        /*0010*/ 	.word	index@(_Z17matmul_gpu_basicaPfS_S_i)
        /*0014*/ 	.word	0x00000000


	//----- nvinfo : EIATTR_REGCOUNT
	.align		4
.L_3:
        /*0018*/ 	.byte	0x04, 0x2f
        /*001a*/ 	.short	(.L_5 - .L_4)
	.align		4
.L_4:
        /*001c*/ 	.word	index@(_Z13matmul_gpu_smPfS_S_i)
        /*0020*/ 	.word	0x00000020


	//----- nvinfo : EIATTR_FRAME_SIZE
	.align		4
.L_5:
        /*0024*/ 	.byte	0x04, 0x11
        /*0026*/ 	.short	(.L_7 - .L_6)
	.align		4
.L_6:
        /*0028*/ 	.word	index@(_Z13matmul_gpu_smPfS_S_i)
        /*002c*/ 	.word	0x00000000


	//----- nvinfo : EIATTR_MIN_STACK_SIZE
	.align		4
.L_7:
        /*0030*/ 	.byte	0x04, 0x12
        /*0032*/ 	.short	(.L_9 - .L_8)
	.align		4
.L_8:
        /*0034*/ 	.word	index@(_Z13matmul_gpu_smPfS_S_i)
        /*0038*/ 	.word	0x00000000


	//----- nvinfo : EIATTR_MIN_STACK_SIZE
	.align		4
.L_9:
        /*003c*/ 	.byte	0x04, 0x12
        /*003e*/ 	.short	(.L_11 - .L_10)
	.align		4
.L_10:
        /*0040*/ 	.word	index@(_Z17matmul_gpu_basicaPfS_S_i)
        /*0044*/ 	.word	0x00000000
.L_11:


//--------------------- .nv.compat                --------------------------
	.section	.nv.compat,"",@"SHT_CUDA_COMPAT_INFO"
	.align	4
        /*0000*/ 	.byte	0x02, 0x09, 0x00, 0x00, 0x02, 0x02, 0x01, 0x00, 0x02, 0x05, 0x05, 0x00, 0x03, 0x07, 0x01, 0x01
        /*0010*/ 	.byte	0x02, 0x03, 0x00, 0x00, 0x02, 0x06, 0x01, 0x00, 0x04, 0x0b, 0x08, 0x00, 0x09, 0x00, 0x00, 0x00
        /*0020*/ 	.byte	0x00, 0x00, 0x00, 0x00


//--------------------- .nv.info._Z13matmul_gpu_smPfS_S_i --------------------------
	.section	.nv.info._Z13matmul_gpu_smPfS_S_i,"",@"SHT_CUDA_INFO"
	.sectionflags	@""
	.align	4


	//----- nvinfo : EIATTR_CUDA_API_VERSION
	.align		4
        /*0000*/ 	.byte	0x04, 0x37
        /*0002*/ 	.short	(.L_13 - .L_12)
.L_12:
        /*0004*/ 	.word	0x00000082


	//----- nvinfo : EIATTR_KPARAM_INFO
	.align		4
.L_13:
        /*0008*/ 	.byte	0x04, 0x17
        /*000a*/ 	.short	(.L_15 - .L_14)
.L_14:
        /*000c*/ 	.word	0x00000000
        /*0010*/ 	.short	0x0003
        /*0012*/ 	.short	0x0018
        /*0014*/ 	.byte	0x00, 0xf0, 0x11, 0x00


	//----- nvinfo : EIATTR_KPARAM_INFO
	.align		4
.L_15:
        /*0018*/ 	.byte	0x04, 0x17
        /*001a*/ 	.short	(.L_17 - .L_16)
.L_16:
        /*001c*/ 	.word	0x00000000
        /*0020*/ 	.short	0x0002
        /*0022*/ 	.short	0x0010
        /*0024*/ 	.byte	0x00, 0xf5, 0x21, 0x00


	//----- nvinfo : EIATTR_KPARAM_INFO
	.align		4
.L_17:
        /*0028*/ 	.byte	0x04, 0x17
        /*002a*/ 	.short	(.L_19 - .L_18)
.L_18:
        /*002c*/ 	.word	0x00000000
        /*0030*/ 	.short	0x0001
        /*0032*/ 	.short	0x0008
        /*0034*/ 	.byte	0x00, 0xf5, 0x21, 0x00


	//----- nvinfo : EIATTR_KPARAM_INFO
	.align		4
.L_19:
        /*0038*/ 	.byte	0x04, 0x17
        /*003a*/ 	.short	(.L_21 - .L_20)
.L_20:
        /*003c*/ 	.word	0x00000000
        /*0040*/ 	.short	0x0000
        /*0042*/ 	.short	0x0000
        /*0044*/ 	.byte	0x00, 0xf5, 0x21, 0x00


	//----- nvinfo : EIATTR_SPARSE_MMA_MASK
	.align		4
.L_21:
        /*0048*/ 	.byte	0x03, 0x50
        /*004a*/ 	.short	0x0000


	//----- nvinfo : EIATTR_MAXREG_COUNT
	.align		4
        /*004c*/ 	.byte	0x03, 0x1b
        /*004e*/ 	.short	0x00ff


	//----- nvinfo : EIATTR_NUM_BARRIERS
	.align		4
        /*0050*/ 	.byte	0x02, 0x4c
        /*0052*/ 	.byte	0x01
	.zero		1


	//----- nvinfo : EIATTR_MERCURY_ISA_VERSION
	.align		4
        /*0054*/ 	.byte	0x03, 0x5f
        /*0056*/ 	.short	0x0101


	//----- nvinfo : EIATTR_VRC_CTA_INIT_COUNT
	.align		4
        /*0058*/ 	.byte	0x02, 0x4a
	.zero		1
	.zero		1


	//----- nvinfo : EIATTR_EXIT_INSTR_OFFSETS
	.align		4
        /*005c*/ 	.byte	0x04, 0x1c
        /*005e*/ 	.short	(.L_23 - .L_22)


	//   ....[0]....
.L_22:
        /*0060*/ 	.word	0x000005c0


	//   ....[1]....
        /*0064*/ 	.word	0x00000610


	//----- nvinfo : EIATTR_CBANK_PARAM_SIZE
	.align		4
.L_23:
        /*0068*/ 	.byte	0x03, 0x19
        /*006a*/ 	.short	0x001c


	//----- nvinfo : EIATTR_PARAM_CBANK
	.align		4
        /*006c*/ 	.byte	0x04, 0x0a
        /*006e*/ 	.short	(.L_25 - .L_24)
	.align		4
.L_24:
        /*0070*/ 	.word	index@(.nv.constant0._Z13matmul_gpu_smPfS_S_i)
        /*0074*/ 	.short	0x0380
        /*0076*/ 	.short	0x001c


	//----- nvinfo : EIATTR_SW_WAR
	.align		4
.L_25:
        /*0078*/ 	.byte	0x04, 0x36
        /*007a*/ 	.short	(.L_27 - .L_26)
.L_26:
        /*007c*/ 	.word	0x00000008
.L_27:


//--------------------- .nv.info._Z17matmul_gpu_basicaPfS_S_i --------------------------
	.section	.nv.info._Z17matmul_gpu_basicaPfS_S_i,"",@"SHT_CUDA_INFO"
	.sectionflags	@""
	.align	4


	//----- nvinfo : EIATTR_CUDA_API_VERSION
	.align		4
        /*0000*/ 	.byte	0x04, 0x37
        /*0002*/ 	.short	(.L_29 - .L_28)
.L_28:
        /*0004*/ 	.word	0x00000082


	//----- nvinfo : EIATTR_KPARAM_INFO
	.align		4
.L_29:
        /*0008*/ 	.byte	0x04, 0x17
        /*000a*/ 	.short	(.L_31 - .L_30)
.L_30:
        /*000c*/ 	.word	0x00000000
        /*0010*/ 	.short	0x0003
        /*0012*/ 	.short	0x0018
        /*0014*/ 	.byte	0x00, 0xf0, 0x11, 0x00


	//----- nvinfo : EIATTR_KPARAM_INFO
	.align		4
.L_31:
        /*0018*/ 	.byte	0x04, 0x17
        /*001a*/ 	.short	(.L_33 - .L_32)
.L_32:
        /*001c*/ 	.word	0x00000000
        /*0020*/ 	.short	0x0002
        /*0022*/ 	.short	0x0010
        /*0024*/ 	.byte	0x00, 0xf5, 0x21, 0x00


	//----- nvinfo : EIATTR_KPARAM_INFO
	.align		4
.L_33:
        /*0028*/ 	.byte	0x04, 0x17
        /*002a*/ 	.short	(.L_35 - .L_34)
.L_34:
        /*002c*/ 	.word	0x00000000
        /*0030*/ 	.short	0x0001
        /*0032*/ 	.short	0x0008
        /*0034*/ 	.byte	0x00, 0xf5, 0x21, 0x00


	//----- nvinfo : EIATTR_KPARAM_INFO
	.align		4
.L_35:
        /*0038*/ 	.byte	0x04, 0x17
        /*003a*/ 	.short	(.L_37 - .L_36)
.L_36:
        /*003c*/ 	.word	0x00000000
        /*0040*/ 	.short	0x0000
        /*0042*/ 	.short	0x0000
        /*0044*/ 	.byte	0x00, 0xf5, 0x21, 0x00


	//----- nvinfo : EIATTR_SPARSE_MMA_MASK
	.align		4
.L_37:
        /*0048*/ 	.byte	0x03, 0x50
        /*004a*/ 	.short	0x0000


	//----- nvinfo : EIATTR_MAXREG_COUNT
	.align		4
        /*004c*/ 	.byte	0x03, 0x1b
        /*004e*/ 	.short	0x00ff


	//----- nvinfo : EIATTR_MERCURY_ISA_VERSION
	.align		4
        /*0050*/ 	.byte	0x03, 0x5f
        /*0052*/ 	.short	0x0101


	//----- nvinfo : EIATTR_VRC_CTA_INIT_COUNT
	.align		4
        /*0054*/ 	.byte	0x02, 0x4a
	.zero		1
	.zero		1


	//----- nvinfo : EIATTR_EXIT_INSTR_OFFSETS
	.align		4
        /*0058*/ 	.byte	0x04, 0x1c
        /*005a*/ 	.short	(.L_39 - .L_38)


	//   ....[0]....
.L_38:
        /*005c*/ 	.word	0x000000c0


	//   ....[1]....
        /*0060*/ 	.word	0x00000a90


	//----- nvinfo : EIATTR_CBANK_PARAM_SIZE
	.align		4
.L_39:
        /*0064*/ 	.byte	0x03, 0x19
        /*0066*/ 	.short	0x001c


	//----- nvinfo : EIATTR_PARAM_CBANK
	.align		4
        /*0068*/ 	.byte	0x04, 0x0a
        /*006a*/ 	.short	(.L_41 - .L_40)
	.align		4
.L_40:
        /*006c*/ 	.word	index@(.nv.constant0._Z17matmul_gpu_basicaPfS_S_i)
        /*0070*/ 	.short	0x0380
        /*0072*/ 	.short	0x001c


	//----- nvinfo : EIATTR_SW_WAR
	.align		4
.L_41:
        /*0074*/ 	.byte	0x04, 0x36
        /*0076*/ 	.short	(.L_43 - .L_42)
.L_42:
        /*0078*/ 	.word	0x00000008
.L_43:


//--------------------- .nv.callgraph             --------------------------
	.section	.nv.callgraph,"",@"SHT_CUDA_CALLGRAPH"
	.align	4
	.sectionentsize	8
	.align		4
        /*0000*/ 	.word	0x00000000
	.align		4
        /*0004*/ 	.word	0xffffffff
	.align		4
        /*0008*/ 	.word	0x00000000
	.align		4
        /*000c*/ 	.word	0xfffffffe
	.align		4
        /*0010*/ 	.word	0x00000000
	.align		4
        /*0014*/ 	.word	0xfffffffd
	.align		4
        /*0018*/ 	.word	0x00000000
	.align		4
        /*001c*/ 	.word	0xfffffffc


//--------------------- .text._Z13matmul_gpu_smPfS_S_i --------------------------
	.section	.text._Z13matmul_gpu_smPfS_S_i,"ax",@progbits
	.align	128
        .global         _Z13matmul_gpu_smPfS_S_i
        .type           _Z13matmul_gpu_smPfS_S_i,@function
        .size           _Z13matmul_gpu_smPfS_S_i,(.L_x_8 - _Z13matmul_gpu_smPfS_S_i)
        .other          _Z13matmul_gpu_smPfS_S_i,@"STO_CUDA_ENTRY STV_DEFAULT"
_Z13matmul_gpu_smPfS_S_i:
.text._Z13matmul_gpu_smPfS_S_i:
[----:B------:R-:W-:Y:S01]  /*0000*/  LDC R1, c[0x0][0x37c] ;  /* 0x0000df00ff017b82 */ /* 0x000fe20000000800 */
[----:B------:R-:W0:Y:S01]  /*0010*/  LDCU UR4, c[0x0][0x398] ;  /* 0x00007300ff0477ac */ /* 0x000e220008000800 */
[----:B------:R-:W1:Y:S01]  /*0020*/  S2R R3, SR_TID.Y ;  /* 0x0000000000037919 */ /* 0x000e620000002200 */
[----:B------:R-:W-:Y:S01]  /*0030*/  HFMA2 R23, -RZ, RZ, 0, 0 ;  /* 0x00000000ff177431 */ /* 0x000fe200000001ff */
[----:B------:R-:W2:Y:S01]  /*0040*/  LDCU.64 UR8, c[0x0][0x358] ;  /* 0x00006b00ff0877ac */ /* 0x000ea20008000a00 */
[----:B------:R-:W1:Y:S01]  /*0050*/  S2R R2, SR_CTAID.Y ;  /* 0x0000000000027919 */ /* 0x000e620000002600 */
[----:B------:R-:W3:Y:S01]  /*0060*/  S2R R17, SR_TID.X ;  /* 0x0000000000117919 */ /* 0x000ee20000002100 */
[----:B------:R-:W3:Y:S01]  /*0070*/  S2R R8, SR_CTAID.X ;  /* 0x0000000000087919 */ /* 0x000ee20000002500 */
[----:B0-----:R-:W-:-:S04]  /*0080*/  MOV R0, UR4 ;  /* 0x0000000400007c02 */ /* 0x001fc80008000f00 */
[----:B------:R-:W-:Y:S02]  /*0090*/  ISETP.GE.AND P0, PT, R0, 0x1, PT ;  /* 0x000000010000780c */ /* 0x000fe40003f06270 */
[----:B-1----:R-:W-:Y:S02]  /*00a0*/  LEA R5, R2, R3, 0x4 ;  /* 0x0000000302057211 */ /* 0x002fe400078e20ff */
[----:B---3--:R-:W-:-:S09]  /*00b0*/  LEA R2, R8, R17, 0x4 ;  /* 0x0000001108027211 */ /* 0x008fd200078e20ff */
[----:B--2---:R-:W-:Y:S05]  /*00c0*/  @!P0 BRA `(.L_x_0) ;  /* 0x0000000400348947 */ /* 0x004fea0003800000 */
[----:B------:R-:W0:Y:S01]  /*00d0*/  S2UR UR6, SR_CgaCtaId ;  /* 0x00000000000679c3 */ /* 0x000e220000008800 */
[----:B------:R-:W-:Y:S01]  /*00e0*/  UMOV UR4, 0x400 ;  /* 0x0000040000047882 */ /* 0x000fe20000000000 */
[----:B------:R-:W-:Y:S01]  /*00f0*/  IADD3 R6, PT, PT, R0, 0xf, RZ ;  /* 0x0000000f00067810 */ /* 0x000fe20007ffe0ff */
[----:B------:R-:W-:Y:S01]  /*0100*/  UIADD3 UR5, UPT, UPT, UR4, 0x400, URZ ;  /* 0x0000040004057890 */ /* 0x000fe2000fffe0ff */
[-C--:B------:R-:W-:Y:S01]  /*0110*/  IMAD R7, R3, R0.reuse, R17 ;  /* 0x0000000003077224 */ /* 0x080fe200078e0211 */
[----:B------:R-:W-:Y:S02]  /*0120*/  MOV R23, RZ ;  /* 0x000000ff00177202 */ /* 0x000fe40000000f00 */
[----:B------:R-:W-:Y:S01]  /*0130*/  SHF.R.U32.HI R20, RZ, 0x4, R6 ;  /* 0x00000004ff147819 */ /* 0x000fe20000011606 */
[----:B------:R-:W1:Y:S01]  /*0140*/  LDC R4, c[0x0][0x398] ;  /* 0x0000e600ff047b82 */ /* 0x000e620000000800 */
[----:B------:R-:W-:Y:S02]  /*0150*/  IMAD R7, R8, 0x10, R7 ;  /* 0x0000001008077824 */ /* 0x000fe400078e0207 */
[----:B------:R-:W-:Y:S01]  /*0160*/  IMAD R6, R5, R0, R17 ;  /* 0x0000000005067224 */ /* 0x000fe200078e0211 */
[----:B------:R-:W-:Y:S01]  /*0170*/  IADD3 R20, PT, PT, -R20, RZ, RZ ;  /* 0x000000ff14147210 */ /* 0x000fe20007ffe1ff */
[----:B0-----:R-:W-:-:S02]  /*0180*/  ULEA UR5, UR6, UR5, 0x18 ;  /* 0x0000000506057291 */ /* 0x001fc4000f8ec0ff */
[----:B------:R-:W-:-:S04]  /*0190*/  ULEA UR4, UR6, UR4, 0x18 ;  /* 0x0000000406047291 */ /* 0x000fc8000f8ec0ff */
[----:B------:R-:W-:Y:S02]  /*01a0*/  LEA R18, R17, UR5, 0x2 ;  /* 0x0000000511127c11 */ /* 0x000fe4000f8e10ff */
[----:B------:R-:W-:-:S03]  /*01b0*/  LEA R16, R3, UR4, 0x6 ;  /* 0x0000000403107c11 */ /* 0x000fc6000f8e30ff */
[----:B------:R-:W-:Y:S01]  /*01c0*/  IMAD R19, R3, 0x40, R18 ;  /* 0x0000004003137824 */ /* 0x000fe200078e0212 */
[----:B------:R-:W-:-:S07]  /*01d0*/  LEA R21, R17, R16, 0x2 ;  /* 0x0000001011157211 */ /* 0x000fce00078e10ff */
.L_x_1:
[----:B-1----:R-:W-:Y:S01]  /*01e0*/  MOV R0, R4 ;  /* 0x0000000400007202 */ /* 0x002fe20000000f00 */
[----:B------:R-:W-:Y:S01]  /*01f0*/  HFMA2 R22, -RZ, RZ, 0, 0 ;  /* 0x00000000ff167431 */ /* 0x000fe200000001ff */
[----:B------:R-:W-:Y:S02]  /*0200*/  VIMNMX R9, PT, PT, R2, R3, !PT ;  /* 0x0000000302097248 */ /* 0x000fe40007fe0100 */
[-C--:B------:R-:W-:Y:S02]  /*0210*/  ISETP.GE.AND P0, PT, R17, R0.reuse, PT ;  /* 0x000000001100720c */ /* 0x080fe40003f06270 */
[-C--:B------:R-:W-:Y:S02]  /*0220*/  ISETP.GE.AND P1, PT, R9, R0.reuse, PT ;  /* 0x000000000900720c */ /* 0x080fe40003f26270 */
[----:B------:R-:W-:Y:S02]  /*0230*/  ISETP.GE.U32.OR P0, PT, R5, R0, P0 ;  /* 0x000000000500720c */ /* 0x000fe40000706470 */
[----:B------:R-:W-:-:S09]  /*0240*/  MOV R26, RZ ;  /* 0x000000ff001a7202 */ /* 0x000fd20000000f00 */
[----:B------:R-:W0:Y:S08]  /*0250*/  @!P1 LDC.64 R8, c[0x0][0x388] ;  /* 0x0000e200ff089b82 */ /* 0x000e300000000a00 */
[----:B------:R-:W1:Y:S01]  /*0260*/  @!P0 LDC.64 R10, c[0x0][0x380] ;  /* 0x0000e000ff0a8b82 */ /* 0x000e620000000a00 */
[----:B0-----:R-:W-:-:S05]  /*0270*/  @!P1 IMAD.WIDE R8, R7, 0x4, R8 ;  /* 0x0000000407089825 */ /* 0x001fca00078e0208 */
[----:B------:R-:W2:Y:S01]  /*0280*/  @!P1 LDG.E R26, desc[UR8][R8.64] ;  /* 0x00000008081a9981 */ /* 0x000ea2000c1e1900 */
[----:B-1----:R-:W-:-:S05]  /*0290*/  @!P0 IMAD.WIDE.U32 R10, R6, 0x4, R10 ;  /* 0x00000004060a8825 */ /* 0x002fca00078e000a */
[----:B------:R-:W3:Y:S01]  /*02a0*/  @!P0 LDG.E R22, desc[UR8][R10.64] ;  /* 0x000000080a168981 */ /* 0x000ee2000c1e1900 */
[----:B------:R-:W-:-:S05]  /*02b0*/  VIADD R20, R20, 0x1 ;  /* 0x0000000114147836 */ /* 0x000fca0000000000 */
[----:B------:R-:W-:Y:S02]  /*02c0*/  ISETP.NE.AND P0, PT, R20, RZ, PT ;  /* 0x000000ff1400720c */ /* 0x000fe40003f05270 */
[----:B------:R-:W-:Y:S02]  /*02d0*/  IADD3 R3, PT, PT, R3, 0x10, RZ ;  /* 0x0000001003037810 */ /* 0x000fe40007ffe0ff */
[----:B------:R-:W-:Y:S02]  /*02e0*/  IADD3 R17, PT, PT, R17, 0x10, RZ ;  /* 0x0000001011117810 */ /* 0x000fe40007ffe0ff */
[----:B------:R-:W-:Y:S02]  /*02f0*/  LEA R7, R0, R7, 0x4 ;  /* 0x0000000700077211 */ /* 0x000fe400078e20ff */
[----:B------:R-:W-:Y:S01]  /*0300*/  IADD3 R6, PT, PT, R6, 0x10, RZ ;  /* 0x0000001006067810 */ /* 0x000fe20007ffe0ff */
[----:B---3--:R-:W-:Y:S04]  /*0310*/  STS [R21], R22 ;  /* 0x0000001615007388 */ /* 0x008fe80000000800 */
[----:B--2---:R-:W-:Y:S01]  /*0320*/  STS [R19], R26 ;  /* 0x0000001a13007388 */ /* 0x004fe20000000800 */
[----:B------:R-:W-:Y:S06]  /*0330*/  BAR.SYNC.DEFER_BLOCKING 0x0 ;  /* 0x0000000000007b1d */ /* 0x000fec0000010000 */
[----:B------:R-:W-:Y:S04]  /*0340*/  LDS R27, [R18] ;  /* 0x00000000121b7984 */ /* 0x000fe80000000800 */
[----:B------:R-:W0:Y:S04]  /*0350*/  LDS.128 R12, [R16] ;  /* 0x00000000100c7984 */ /* 0x000e280000000c00 */
[----:B------:R-:W1:Y:S04]  /*0360*/  LDS R29, [R18+0x40] ;  /* 0x00004000121d7984 */ /* 0x000e680000000800 */
[----:B------:R-:W2:Y:S04]  /*0370*/  LDS R25, [R18+0x80] ;  /* 0x0000800012197984 */ /* 0x000ea80000000800 */
[----:B------:R-:W3:Y:S04]  /*0380*/  LDS R24, [R18+0xc0] ;  /* 0x0000c00012187984 */ /* 0x000ee80000000800 */
[----:B------:R-:W-:Y:S04]  /*0390*/  LDS.128 R8, [R16+0x10] ;  /* 0x0000100010087984 */ /* 0x000fe80000000c00 */
[----:B------:R-:W-:Y:S04]  /*03a0*/  LDS R22, [R18+0x140] ;  /* 0x0001400012167984 */ /* 0x000fe80000000800 */
[----:B------:R-:W-:Y:S01]  /*03b0*/  LDS R26, [R18+0x1c0] ;  /* 0x0001c000121a7984 */ /* 0x000fe20000000800 */
[----:B0-----:R-:W-:-:S03]  /*03c0*/  FFMA R12, R12, R27, R23 ;  /* 0x0000001b0c0c7223 */ /* 0x001fc60000000017 */
[----:B------:R-:W0:Y:S01]  /*03d0*/  LDS R23, [R18+0x100] ;  /* 0x0001000012177984 */ /* 0x000e220000000800 */
[----:B-1----:R-:W-:-:S03]  /*03e0*/  FFMA R12, R29, R13, R12 ;  /* 0x0000000d1d0c7223 */ /* 0x002fc6000000000c */
[----:B------:R-:W-:Y:S01]  /*03f0*/  LDS R27, [R18+0x200] ;  /* 0x00020000121b7984 */ /* 0x000fe20000000800 */
[----:B--2---:R-:W-:-:S03]  /*0400*/  FFMA R13, R25, R14, R12 ;  /* 0x0000000e190d7223 */ /* 0x004fc6000000000c */
[----:B------:R-:W1:Y:S01]  /*0410*/  LDS R25, [R18+0x180] ;  /* 0x0001800012197984 */ /* 0x000e620000000800 */
[----:B---3--:R-:W-:-:S03]  /*0420*/  FFMA R13, R24, R15, R13 ;  /* 0x0000000f180d7223 */ /* 0x008fc6000000000d */
[----:B------:R-:W-:Y:S01]  /*0430*/  LDS R24, [R18+0x240] ;  /* 0x0002400012187984 */ /* 0x000fe20000000800 */
[----:B0-----:R-:W-:-:S03]  /*0440*/  FFMA R23, R8, R23, R13 ;  /* 0x0000001708177223 */ /* 0x001fc6000000000d */
[----:B------:R-:W0:Y:S01]  /*0450*/  LDS.128 R12, [R16+0x20] ;  /* 0x00002000100c7984 */ /* 0x000e220000000c00 */
[----:B------:R-:W-:-:S03]  /*0460*/  FFMA R22, R22, R9, R23 ;  /* 0x0000000916167223 */ /* 0x000fc60000000017 */
[----:B------:R-:W2:Y:S01]  /*0470*/  LDS R23, [R18+0x280] ;  /* 0x0002800012177984 */ /* 0x000ea20000000800 */
[----:B-1----:R-:W-:-:S03]  /*0480*/  FFMA R25, R25, R10, R22 ;  /* 0x0000000a19197223 */ /* 0x002fc60000000016 */
[----:B------:R-:W1:Y:S01]  /*0490*/  LDS R22, [R18+0x2c0] ;  /* 0x0002c00012167984 */ /* 0x000e620000000800 */
[----:B------:R-:W-:-:S03]  /*04a0*/  FFMA R11, R26, R11, R25 ;  /* 0x0000000b1a0b7223 */ /* 0x000fc60000000019 */
[----:B------:R-:W-:Y:S01]  /*04b0*/  LDS R25, [R18+0x300] ;  /* 0x0003000012197984 */ /* 0x000fe20000000800 */
[----:B0-----:R-:W-:-:S03]  /*04c0*/  FFMA R27, R12, R27, R11 ;  /* 0x0000001b0c1b7223 */ /* 0x001fc6000000000b */
[----:B------:R-:W0:Y:S01]  /*04d0*/  LDS.128 R8, [R16+0x30] ;  /* 0x0000300010087984 */ /* 0x000e220000000c00 */
[----:B------:R-:W-:-:S03]  /*04e0*/  FFMA R24, R24, R13, R27 ;  /* 0x0000000d18187223 */ /* 0x000fc6000000001b */
[----:B------:R-:W3:Y:S04]  /*04f0*/  LDS R27, [R18+0x340] ;  /* 0x00034000121b7984 */ /* 0x000ee80000000800 */
[----:B------:R-:W4:Y:S04]  /*0500*/  LDS R13, [R18+0x380] ;  /* 0x00038000120d7984 */ /* 0x000f280000000800 */
[----:B------:R-:W5:Y:S01]  /*0510*/  LDS R12, [R18+0x3c0] ;  /* 0x0003c000120c7984 */ /* 0x000f620000000800 */
[----:B--2---:R-:W-:-:S04]  /*0520*/  FFMA R23, R23, R14, R24 ;  /* 0x0000000e17177223 */ /* 0x004fc80000000018 */
[----:B-1----:R-:W-:-:S04]  /*0530*/  FFMA R15, R22, R15, R23 ;  /* 0x0000000f160f7223 */ /* 0x002fc80000000017 */
[----:B0-----:R-:W-:-:S04]  /*0540*/  FFMA R8, R8, R25, R15 ;  /* 0x0000001908087223 */ /* 0x001fc8000000000f */
[----:B---3--:R-:W-:-:S04]  /*0550*/  FFMA R8, R27, R9, R8 ;  /* 0x000000091b087223 */ /* 0x008fc80000000008 */
[----:B----4-:R-:W-:-:S04]  /*0560*/  FFMA R13, R13, R10, R8 ;  /* 0x0000000a0d0d7223 */ /* 0x010fc80000000008 */
[----:B-----5:R-:W-:Y:S01]  /*0570*/  FFMA R23, R12, R11, R13 ;  /* 0x0000000b0c177223 */ /* 0x020fe2000000000d */
[----:B------:R-:W-:Y:S06]  /*0580*/  BAR.SYNC.DEFER_BLOCKING 0x0 ;  /* 0x0000000000007b1d */ /* 0x000fec0000010000 */
[----:B------:R-:W-:Y:S05]  /*0590*/  @P0 BRA `(.L_x_1) ;  /* 0xfffffffc00100947 */ /* 0x000fea000383ffff */
.L_x_0:
[----:B------:R-:W-:-:S04]  /*05a0*/  VIMNMX R3, PT, PT, R5, R2, !PT ;  /* 0x0000000205037248 */ /* 0x000fc80007fe0100 */
[----:B------:R-:W-:-:S13]  /*05b0*/  ISETP.GE.AND P0, PT, R3, R0, PT ;  /* 0x000000000300720c */ /* 0x000fda0003f06270 */
[----:B------:R-:W-:Y:S05]  /*05c0*/  @P0 EXIT ;  /* 0x000000000000094d */ /* 0x000fea0003800000 */
[----:B------:R-:W0:Y:S01]  /*05d0*/  LDC.64 R6, c[0x0][0x390] ;  /* 0x0000e400ff067b82 */ /* 0x000e220000000a00 */
[----:B------:R-:W-:-:S04]  /*05e0*/  IMAD R3, R5, R0, R2 ;  /* 0x0000000005037224 */ /* 0x000fc800078e0202 */
[----:B0-----:R-:W-:-:S05]  /*05f0*/  IMAD.WIDE R2, R3, 0x4, R6 ;  /* 0x0000000403027825 */ /* 0x001fca00078e0206 */
[----:B------:R-:W-:Y:S01]  /*0600*/  STG.E desc[UR8][R2.64], R23 ;  /* 0x0000001702007986 */ /* 0x000fe2000c101908 */
[----:B------:R-:W-:Y:S05]  /*0610*/  EXIT ;  /* 0x000000000000794d */ /* 0x000fea0003800000 */
.L_x_2:
[----:B------:R-:W-:-:S00]  /*0620*/  BRA `(.L_x_2) ;  /* 0xfffffffc00fc7947 */ /* 0x000fc0000383ffff */
[----:B------:R-:W-:-:S00]  /*0630*/  NOP ;  /* 0x0000000000007918 */ /* 0x000fc00000000000 */
        /* <DEDUP_REMOVED lines=12> */
.L_x_8:


//--------------------- .text._Z17matmul_gpu_basicaPfS_S_i --------------------------
	.section	.text._Z17matmul_gpu_basicaPfS_S_i,"ax",@progbits
	.align	128
        .global         _Z17matmul_gpu_basicaPfS_S_i
        .type           _Z17matmul_gpu_basicaPfS_S_i,@function
        .size           _Z17matmul_gpu_basicaPfS_S_i,(.L_x_9 - _Z17matmul_gpu_basicaPfS_S_i)
        .other          _Z17matmul_gpu_basicaPfS_S_i,@"STO_CUDA_ENTRY STV_DEFAULT"
_Z17matmul_gpu_basicaPfS_S_i:
.text._Z17matmul_gpu_basicaPfS_S_i:
[----:B------:R-:W-:Y:S01]  /*0000*/  LDC R1, c[0x0][0x37c] ;  /* 0x0000df00ff017b82 */ /* 0x000fe20000000800 */
[----:B------:R-:W0:Y:S07]  /*0010*/  S2R R0, SR_TID.Y ;  /* 0x0000000000007919 */ /* 0x000e2e0000002200 */
[----:B------:R-:W0:Y:S01]  /*0020*/  S2UR UR4, SR_CTAID.Y ;  /* 0x00000000000479c3 */ /* 0x000e220000002600 */
[----:B------:R-:W1:Y:S01]  /*0030*/  LDCU UR20, c[0x0][0x398] ;  /* 0x00007300ff1477ac */ /* 0x000e620008000800 */
[----:B------:R-:W2:Y:S06]  /*0040*/  S2R R3, SR_TID.X ;  /* 0x0000000000037919 */ /* 0x000eac0000002100 */
[----:B------:R-:W0:Y:S08]  /*0050*/  LDC R13, c[0x0][0x364] ;  /* 0x0000d900ff0d7b82 */ /* 0x000e300000000800 */
[----:B------:R-:W2:Y:S08]  /*0060*/  S2UR UR5, SR_CTAID.X ;  /* 0x00000000000579c3 */ /* 0x000eb00000002500 */
[----:B------:R-:W2:Y:S01]  /*0070*/  LDC R2, c[0x0][0x360] ;  /* 0x0000d800ff027b82 */ /* 0x000ea20000000800 */
[----:B0-----:R-:W-:-:S02]  /*0080*/  IMAD R13, R13, UR4, R0 ;  /* 0x000000040d0d7c24 */ /* 0x001fc4000f8e0200 */
[----:B--2---:R-:W-:-:S05]  /*0090*/  IMAD R0, R2, UR5, R3 ;  /* 0x0000000502007c24 */ /* 0x004fca000f8e0203 */
[----:B------:R-:W-:-:S04]  /*00a0*/  VIMNMX R2, PT, PT, R13, R0, !PT ;  /* 0x000000000d027248 */ /* 0x000fc80007fe0100 */
[----:B-1----:R-:W-:-:S13]  /*00b0*/  ISETP.GE.AND P0, PT, R2, UR20, PT ;  /* 0x0000001402007c0c */ /* 0x002fda000bf06270 */
[----:B------:R-:W-:Y:S05]  /*00c0*/  @P0 EXIT ;  /* 0x000000000000094d */ /* 0x000fea0003800000 */
[----:B------:R-:W-:Y:S01]  /*00d0*/  UISETP.GE.U32.AND UP0, UPT, UR20, 0x8, UPT ;  /* 0x000000081400788c */ /* 0x000fe2000bf06070 */
[----:B------:R-:W-:Y:S02]  /*00e0*/  HFMA2 R12, -RZ, RZ, 0, 0 ;  /* 0x00000000ff0c7431 */ /* 0x000fe400000001ff */
[----:B------:R-:W-:Y:S01]  /*00f0*/  IMAD R13, R13, UR20, RZ ;  /* 0x000000140d0d7c24 */ /* 0x000fe2000f8e02ff */
[----:B------:R-:W-:Y:S01]  /*0100*/  UMOV UR4, URZ ;  /* 0x000000ff00047c82 */ /* 0x000fe20008000000 */
[----:B------:R-:W0:Y:S04]  /*0110*/  LDCU.64 UR18, c[0x0][0x358] ;  /* 0x00006b00ff1277ac */ /* 0x000e280008000a00 */
[----:B------:R-:W-:Y:S05]  /*0120*/  BRA.U !UP0, `(.L_x_3) ;  /* 0x0000000508047547 */ /* 0x000fea000b800000 */
[----:B------:R-:W1:Y:S01]  /*0130*/  LDCU.128 UR24, c[0x0][0x380] ;  /* 0x00007000ff1877ac */ /* 0x000e620008000c00 */
[----:B------:R-:W-:Y:S02]  /*0140*/  MOV R12, RZ ;  /* 0x000000ff000c7202 */ /* 0x000fe40000000f00 */
[----:B------:R-:W-:Y:S01]  /*0150*/  MOV R14, R0 ;  /* 0x00000000000e7202 */ /* 0x000fe20000000f00 */
[----:B------:R-:W-:-:S04]  /*0160*/  ULOP3.LUT UR4, UR20, 0x7ffffff8, URZ, 0xc0, !UPT ;  /* 0x7ffffff814047892 */ /* 0x000fc8000f8ec0ff */
[----:B------:R-:W-:Y:S01]  /*0170*/  UIADD3 UR5, UPT, UPT, -UR4, URZ, URZ ;  /* 0x000000ff04057290 */ /* 0x000fe2000fffe1ff */
[----:B-1----:R-:W-:Y:S01]  /*0180*/  MOV R2, UR24 ;  /* 0x0000001800027c02 */ /* 0x002fe20008000f00 */
[----:B------:R-:W-:Y:S01]  /*0190*/  UIMAD.WIDE UR6, UR20, 0x8, UR26 ;  /* 0x00000008140678a5 */ /* 0x000fe2000f8e021a */
[----:B------:R-:W-:Y:S01]  /*01a0*/  MOV R3, UR25 ;  /* 0x0000001900037c02 */ /* 0x000fe20008000f00 */
[----:B------:R-:W-:Y:S02]  /*01b0*/  UIMAD.WIDE UR8, UR20, 0xc, UR26 ;  /* 0x0000000c140878a5 */ /* 0x000fe4000f8e021a */
[----:B------:R-:W-:Y:S01]  /*01c0*/  UIMAD.WIDE UR10, UR20, 0x10, UR26 ;  /* 0x00000010140a78a5 */ /* 0x000fe2000f8e021a */
[----:B------:R-:W-:Y:S01]  /*01d0*/  IMAD.WIDE.U32 R2, R13, 0x4, R2 ;  /* 0x000000040d027825 */ /* 0x000fe200078e0002 */
[----:B------:R-:W-:Y:S02]  /*01e0*/  UIMAD.WIDE UR12, UR20, 0x14, UR26 ;  /* 0x00000014140c78a5 */ /* 0x000fe4000f8e021a */
[----:B------:R-:W-:Y:S01]  /*01f0*/  UIMAD.WIDE UR14, UR20, 0x18, UR26 ;  /* 0x00000018140e78a5 */ /* 0x000fe2000f8e021a */
[----:B------:R-:W-:Y:S01]  /*0200*/  IADD3 R2, P0, PT, R2, 0x10, RZ ;  /* 0x0000001002027810 */ /* 0x000fe20007f1e0ff */
[----:B------:R-:W-:-:S03]  /*0210*/  UIMAD.WIDE UR16, UR20, 0x1c, UR26 ;  /* 0x0000001c141078a5 */ /* 0x000fc6000f8e021a */
[----:B------:R-:W-:-:S09]  /*0220*/  IADD3.X R3, PT, PT, RZ, R3, RZ, P0, !PT ;  /* 0x00000003ff037210 */ /* 0x000fd200007fe4ff */
.L_x_4:
[----:B------:R-:W-:Y:S01]  /*0230*/  UIMAD.WIDE UR22, UR20, 0x4, UR26 ;  /* 0x00000004141678a5 */ /* 0x000fe2000f8e021a */
[----:B------:R-:W-:Y:S02]  /*0240*/  IMAD.MOV.U32 R23, RZ, RZ, 0x4 ;  /* 0x00000004ff177424 */ /* 0x000fe400078e00ff */
[----:B------:R-:W-:Y:S01]  /*0250*/  HFMA2 R11, -RZ, RZ, 0, 2.384185791015625e-07 ;  /* 0x00000004ff0b7431 */ /* 0x000fe200000001ff */
[----:B------:R-:W-:Y:S01]  /*0260*/  MOV R25, 0x4 ;  /* 0x0000000400197802 */ /* 0x000fe20000000f00 */
[----:B0-----:R-:W2:Y:S01]  /*0270*/  LDG.E R21, desc[UR18][R2.64+-0x10] ;  /* 0xfffff01202157981 */ /* 0x001ea2000c1e1900 */
[C---:B------:R-:W-:Y:S01]  /*0280*/  IMAD.WIDE R22, R14.reuse, R23, UR26 ;  /* 0x0000001a0e167e25 */ /* 0x040fe2000f8e0217 */
[----:B------:R-:W-:Y:S02]  /*0290*/  MOV R8, UR22 ;  /* 0x0000001600087c02 */ /* 0x000fe40008000f00 */
[----:B------:R-:W-:Y:S01]  /*02a0*/  MOV R9, UR23 ;  /* 0x0000001700097c02 */ /* 0x000fe20008000f00 */
[----:B------:R-:W3:Y:S02]  /*02b0*/  LDG.E R19, desc[UR18][R2.64+-0xc] ;  /* 0xfffff41202137981 */ /* 0x000ee4000c1e1900 */
[----:B------:R-:W-:-:S02]  /*02c0*/  IMAD.WIDE R8, R14, 0x4, R8 ;  /* 0x000000040e087825 */ /* 0x000fc400078e0208 */
[----:B------:R-:W2:Y:S01]  /*02d0*/  LDG.E R22, desc[UR18][R22.64] ;  /* 0x0000001216167981 */ /* 0x000ea2000c1e1900 */
[----:B------:R-:W-:Y:S01]  /*02e0*/  MOV R5, 0x4 ;  /* 0x0000000400057802 */ /* 0x000fe20000000f00 */
[C---:B------:R-:W-:Y:S02]  /*02f0*/  IMAD.WIDE R24, R14.reuse, R25, UR6 ;  /* 0x000000060e187e25 */ /* 0x040fe4000f8e0219 */
[----:B------:R0:W3:Y:S02]  /*0300*/  LDG.E R20, desc[UR18][R8.64] ;  /* 0x0000001208147981 */ /* 0x0000e4000c1e1900 */
[----:B------:R-:W-:Y:S02]  /*0310*/  IMAD.WIDE R10, R14, R11, UR8 ;  /* 0x000000080e0a7e25 */ /* 0x000fe4000f8e020b */
[----:B------:R-:W4:Y:S04]  /*0320*/  LDG.E R18, desc[UR18][R24.64] ;  /* 0x0000001218127981 */ /* 0x000f28000c1e1900 */
[----:B------:R-:W4:Y:S01]  /*0330*/  LDG.E R17, desc[UR18][R2.64+-0x8] ;  /* 0xfffff81202117981 */ /* 0x000f22000c1e1900 */
[----:B0-----:R-:W-:-:S02]  /*0340*/  HFMA2 R9, -RZ, RZ, 0, 2.384185791015625e-07 ;  /* 0x00000004ff097431 */ /* 0x001fc400000001ff */
[----:B------:R-:W-:Y:S01]  /*0350*/  IMAD.MOV.U32 R7, RZ, RZ, 0x4 ;  /* 0x00000004ff077424 */ /* 0x000fe200078e00ff */
[----:B------:R0:W5:Y:S01]  /*0360*/  LDG.E R16, desc[UR18][R10.64] ;  /* 0x000000120a107981 */ /* 0x000162000c1e1900 */
[----:B------:R-:W-:-:S03]  /*0370*/  IMAD.WIDE R4, R14, R5, UR10 ;  /* 0x0000000a0e047e25 */ /* 0x000fc6000f8e0205 */
[----:B------:R-:W5:Y:S01]  /*0380*/  LDG.E R15, desc[UR18][R2.64+-0x4] ;  /* 0xfffffc12020f7981 */ /* 0x000f62000c1e1900 */
[C---:B------:R-:W-:Y:S01]  /*0390*/  IMAD.WIDE R6, R14.reuse, R7, UR12 ;  /* 0x0000000c0e067e25 */ /* 0x040fe2000f8e0207 */
[----:B------:R-:W-:Y:S02]  /*03a0*/  MOV R27, 0x4 ;  /* 0x00000004001b7802 */ /* 0x000fe40000000f00 */
[----:B------:R1:W5:Y:S01]  /*03b0*/  LDG.E R4, desc[UR18][R4.64] ;  /* 0x0000001204047981 */ /* 0x000362000c1e1900 */
[----:B------:R-:W-:-:S03]  /*03c0*/  IMAD.WIDE R8, R14, R9, UR14 ;  /* 0x0000000e0e087e25 */ /* 0x000fc6000f8e0209 */
[----:B------:R-:W5:Y:S01]  /*03d0*/  LDG.E R23, desc[UR18][R2.64] ;  /* 0x0000001202177981 */ /* 0x000f62000c1e1900 */
[----:B0-----:R-:W-:-:S03]  /*03e0*/  IMAD.WIDE R10, R14, R27, UR16 ;  /* 0x000000100e0a7e25 */ /* 0x001fc6000f8e021b */
[----:B------:R-:W5:Y:S04]  /*03f0*/  LDG.E R7, desc[UR18][R6.64] ;  /* 0x0000001206077981 */ /* 0x000f68000c1e1900 */
[----:B------:R-:W5:Y:S04]  /*0400*/  LDG.E R24, desc[UR18][R2.64+0x4] ;  /* 0x0000041202187981 */ /* 0x000f68000c1e1900 */
[----:B------:R-:W5:Y:S04]  /*0410*/  LDG.E R8, desc[UR18][R8.64] ;  /* 0x0000001208087981 */ /* 0x000f68000c1e1900 */
[----:B------:R-:W5:Y:S04]  /*0420*/  LDG.E R25, desc[UR18][R2.64+0x8] ;  /* 0x0000081202197981 */ /* 0x000f68000c1e1900 */
[----:B------:R-:W5:Y:S04]  /*0430*/  LDG.E R10, desc[UR18][R10.64] ;  /* 0x000000120a0a7981 */ /* 0x000f68000c1e1900 */
[----:B------:R0:W5:Y:S01]  /*0440*/  LDG.E R27, desc[UR18][R2.64+0xc] ;  /* 0x00000c12021b7981 */ /* 0x000162000c1e1900 */
[----:B------:R-:W-:-:S04]  /*0450*/  UIADD3 UR5, UPT, UPT, UR5, 0x8, URZ ;  /* 0x0000000805057890 */ /* 0x000fc8000fffe0ff */
[----:B------:R-:W-:Y:S01]  /*0460*/  UISETP.NE.AND UP0, UPT, UR5, URZ, UPT ;  /* 0x000000ff0500728c */ /* 0x000fe2000bf05270 */
[----:B-1----:R-:W-:Y:S02]  /*0470*/  MOV R5, UR20 ;  /* 0x0000001400057c02 */ /* 0x002fe40008000f00 */
[----:B0-----:R-:W-:Y:S02]  /*0480*/  IADD3 R2, P0, PT, R2, 0x20, RZ ;  /* 0x0000002002027810 */ /* 0x001fe40007f1e0ff */
[----:B------:R-:W-:Y:S02]  /*0490*/  LEA R14, R5, R14, 0x3 ;  /* 0x0000000e050e7211 */ /* 0x000fe400078e18ff */
[----:B------:R-:W-:Y:S01]  /*04a0*/  IADD3.X R3, PT, PT, RZ, R3, RZ, P0, !PT ;  /* 0x00000003ff037210 */ /* 0x000fe200007fe4ff */
[----:B--2---:R-:W-:-:S04]  /*04b0*/  FFMA R22, R21, R22, R12 ;  /* 0x0000001615167223 */ /* 0x004fc8000000000c */
[----:B---3--:R-:W-:-:S04]  /*04c0*/  FFMA R20, R19, R20, R22 ;  /* 0x0000001413147223 */ /* 0x008fc80000000016 */
[----:B----4-:R-:W-:-:S04]  /*04d0*/  FFMA R18, R17, R18, R20 ;  /* 0x0000001211127223 */ /* 0x010fc80000000014 */
[----:B-----5:R-:W-:-:S04]  /*04e0*/  FFMA R16, R15, R16, R18 ;  /* 0x000000100f107223 */ /* 0x020fc80000000012 */
[----:B------:R-:W-:-:S04]  /*04f0*/  FFMA R23, R23, R4, R16 ;  /* 0x0000000417177223 */ /* 0x000fc80000000010 */
[----:B------:R-:W-:-:S04]  /*0500*/  FFMA R24, R24, R7, R23 ;  /* 0x0000000718187223 */ /* 0x000fc80000000017 */
[----:B------:R-:W-:-:S04]  /*0510*/  FFMA R8, R25, R8, R24 ;  /* 0x0000000819087223 */ /* 0x000fc80000000018 */
[----:B------:R-:W-:Y:S01]  /*0520*/  FFMA R12, R27, R10, R8 ;  /* 0x0000000a1b0c7223 */ /* 0x000fe20000000008 */
[----:B------:R-:W-:Y:S06]  /*0530*/  BRA.U UP0, `(.L_x_4) ;  /* 0xfffffffd003c7547 */ /* 0x000fec000b83ffff */
.L_x_3:
[----:B------:R-:W-:-:S04]  /*0540*/  ULOP3.LUT UR6, UR20, 0x7, URZ, 0xc0, !UPT ;  /* 0x0000000714067892 */ /* 0x000fc8000f8ec0ff */
[----:B------:R-:W-:-:S09]  /*0550*/  UISETP.NE.AND UP0, UPT, UR6, URZ, UPT ;  /* 0x000000ff0600728c */ /* 0x000fd2000bf05270 */
[----:B------:R-:W-:Y:S05]  /*0560*/  BRA.U !UP0, `(.L_x_5) ;  /* 0x0000000508387547 */ /* 0x000fea000b800000 */
[----:B------:R-:W-:Y:S02]  /*0570*/  UISETP.GE.U32.AND UP0, UPT, UR6, 0x4, UPT ;  /* 0x000000040600788c */ /* 0x000fe4000bf06070 */
[----:B------:R-:W-:-:S04]  /*0580*/  ULOP3.LUT UR5, UR20, 0x3, URZ, 0xc0, !UPT ;  /* 0x0000000314057892 */ /* 0x000fc8000f8ec0ff */
[----:B------:R-:W-:-:S03]  /*0590*/  UISETP.NE.AND UP1, UPT, UR5, URZ, UPT ;  /* 0x000000ff0500728c */ /* 0x000fc6000bf25270 */
[----:B------:R-:W-:Y:S08]  /*05a0*/  BRA.U !UP0, `(.L_x_6) ;  /* 0x00000001087c7547 */ /* 0x000ff0000b800000 */
[----:B------:R-:W1:Y:S01]  /*05b0*/  LDC.64 R6, c[0x0][0x388] ;  /* 0x0000e200ff067b82 */ /* 0x000e620000000a00 */
[----:B------:R-:W2:Y:S01]  /*05c0*/  LDCU.64 UR6, c[0x0][0x380] ;  /* 0x00007000ff0677ac */ /* 0x000ea20008000a00 */
[----:B------:R-:W-:Y:S01]  /*05d0*/  IMAD.U32 R9, RZ, RZ, UR4 ;  /* 0x00000004ff097e24 */ /* 0x000fe2000f8e00ff */
[C---:B------:R-:W-:Y:S02]  /*05e0*/  IADD3 R3, PT, PT, R13.reuse, UR4, RZ ;  /* 0x000000040d037c10 */ /* 0x040fe4000fffe0ff */
[----:B------:R-:W-:Y:S01]  /*05f0*/  IADD3 R10, P0, PT, R13, UR4, RZ ;  /* 0x000000040d0a7c10 */ /* 0x000fe2000ff1e0ff */
[----:B------:R-:W-:Y:S01]  /*0600*/  IMAD R9, R9, UR20, R0 ;  /* 0x0000001409097c24 */ /* 0x000fe2000f8e0200 */
[----:B------:R-:W-:Y:S01]  /*0610*/  MOV R11, UR20 ;  /* 0x00000014000b7c02 */ /* 0x000fe20008000f00 */
[----:B------:R-:W3:Y:S01]  /*0620*/  LDC.64 R4, c[0x0][0x380] ;  /* 0x0000e000ff047b82 */ /* 0x000ee20000000a00 */
[----:B------:R-:W-:Y:S01]  /*0630*/  MOV R15, UR20 ;  /* 0x00000014000f7c02 */ /* 0x000fe20008000f00 */
[----:B-1----:R-:W-:Y:S01]  /*0640*/  IMAD.WIDE R6, R9, 0x4, R6 ;  /* 0x0000000409067825 */ /* 0x002fe200078e0206 */
[----:B------:R-:W-:-:S05]  /*0650*/  MOV R9, UR20 ;  /* 0x0000001400097c02 */ /* 0x000fca0008000f00 */
[----:B------:R-:W-:Y:S02]  /*0660*/  IMAD.WIDE R8, R9, 0x4, R6 ;  /* 0x0000000409087825 */ /* 0x000fe400078e0206 */
[----:B0-----:R-:W4:Y:S02]  /*0670*/  LDG.E R6, desc[UR18][R6.64] ;  /* 0x0000001206067981 */ /* 0x001f24000c1e1900 */
[----:B---3--:R-:W-:Y:S01]  /*0680*/  IMAD.WIDE.U32 R4, R3, 0x4, R4 ;  /* 0x0000000403047825 */ /* 0x008fe200078e0004 */
[----:B------:R-:W-:Y:S01]  /*0690*/  IADD3.X R3, PT, PT, RZ, RZ, RZ, P0, !PT ;  /* 0x000000ffff037210 */ /* 0x000fe200007fe4ff */
[----:B------:R-:W3:Y:S01]  /*06a0*/  LDG.E R17, desc[UR18][R8.64] ;  /* 0x0000001208117981 */ /* 0x000ee2000c1e1900 */
[----:B--2---:R-:W-:-:S03]  /*06b0*/  LEA R2, P0, R10, UR6, 0x2 ;  /* 0x000000060a027c11 */ /* 0x004fc6000f8010ff */
[----:B------:R-:W4:Y:S01]  /*06c0*/  LDG.E R5, desc[UR18][R4.64] ;  /* 0x0000001204057981 */ /* 0x000f22000c1e1900 */
[----:B------:R-:W-:Y:S01]  /*06d0*/  LEA.HI.X R3, R10, UR7, R3, 0x2, P0 ;  /* 0x000000070a037c11 */ /* 0x000fe200080f1403 */
[----:B------:R-:W-:-:S04]  /*06e0*/  IMAD.WIDE R10, R11, 0x4, R8 ;  /* 0x000000040b0a7825 */ /* 0x000fc800078e0208 */
[----:B------:R-:W3:Y:S01]  /*06f0*/  LDG.E R16, desc[UR18][R2.64+0x4] ;  /* 0x0000041202107981 */ /* 0x000ee2000c1e1900 */
[----:B------:R-:W-:-:S03]  /*0700*/  IMAD.WIDE R14, R15, 0x4, R10 ;  /* 0x000000040f0e7825 */ /* 0x000fc600078e020a */
[----:B------:R-:W2:Y:S04]  /*0710*/  LDG.E R19, desc[UR18][R10.64] ;  /* 0x000000120a137981 */ /* 0x000ea8000c1e1900 */
[----:B------:R-:W2:Y:S04]  /*0720*/  LDG.E R18, desc[UR18][R2.64+0x8] ;  /* 0x0000081202127981 */ /* 0x000ea8000c1e1900 */
[----:B------:R-:W5:Y:S04]  /*0730*/  LDG.E R20, desc[UR18][R2.64+0xc] ;  /* 0x00000c1202147981 */ /* 0x000f68000c1e1900 */
[----:B------:R-:W5:Y:S01]  /*0740*/  LDG.E R14, desc[UR18][R14.64] ;  /* 0x000000120e0e7981 */ /* 0x000f62000c1e1900 */
[----:B------:R-:W-:Y:S01]  /*0750*/  UIADD3 UR4, UPT, UPT, UR4, 0x4, URZ ;  /* 0x0000000404047890 */ /* 0x000fe2000fffe0ff */
[----:B----4-:R-:W-:-:S04]  /*0760*/  FFMA R5, R5, R6, R12 ;  /* 0x0000000605057223 */ /* 0x010fc8000000000c */
[----:B---3--:R-:W-:-:S04]  /*0770*/  FFMA R5, R16, R17, R5 ;  /* 0x0000001110057223 */ /* 0x008fc80000000005 */
[----:B--2---:R-:W-:-:S04]  /*0780*/  FFMA R5, R18, R19, R5 ;  /* 0x0000001312057223 */ /* 0x004fc80000000005 */
[----:B-----5:R-:W-:-:S07]  /*0790*/  FFMA R12, R20, R14, R5 ;  /* 0x0000000e140c7223 */ /* 0x020fce0000000005 */
.L_x_6:
[----:B------:R-:W-:Y:S05]  /*07a0*/  BRA.U !UP1, `(.L_x_5) ;  /* 0x0000000109a87547 */ /* 0x000fea000b800000 */
[----:B------:R-:W-:Y:S01]  /*07b0*/  UISETP.NE.AND UP0, UPT, UR5, 0x1, UPT ;  /* 0x000000010500788c */ /* 0x000fe2000bf05270 */
[----:B------:R-:W-:Y:S01]  /*07c0*/  MOV R7, UR4 ;  /* 0x0000000400077c02 */ /* 0x000fe20008000f00 */
[----:B------:R-:W-:Y:S02]  /*07d0*/  ULOP3.LUT UR5, UR20, 0x1, URZ, 0xc0, !UPT ;  /* 0x0000000114057892 */ /* 0x000fe4000f8ec0ff */
[----:B------:R-:W-:Y:S02]  /*07e0*/  MOV R15, UR20 ;  /* 0x00000014000f7c02 */ /* 0x000fe40008000f00 */
[----:B------:R-:W-:Y:S01]  /*07f0*/  UISETP.NE.U32.AND UP1, UPT, UR5, 0x1, UPT ;  /* 0x000000010500788c */ /* 0x000fe2000bf25070 */
[----:B------:R-:W-:-:S04]  /*0800*/  PLOP3.LUT P1, PT, PT, PT, UP0, 0x80, 0x8 ;  /* 0x000000000008781c */ /* 0x000fc80003f2f008 */
[----:B------:R-:W1:Y:S01]  /*0810*/  @UP0 LDCU.128 UR8, c[0x0][0x380] ;  /* 0x00007000ff0807ac */ /* 0x000e620008000c00 */
[----:B------:R-:W-:Y:S01]  /*0820*/  PLOP3.LUT P0, PT, PT, PT, UP1, 0x80, 0x8 ;  /* 0x000000000008781c */ /* 0x000fe20003f0f018 */
[----:B------:R-:W2:Y:S04]  /*0830*/  @UP0 LDCU.64 UR6, c[0x0][0x380] ;  /* 0x00007000ff0607ac */ /* 0x000ea80008000a00 */
[----:B------:R-:W3:Y:S03]  /*0840*/  @!UP1 LDCU.128 UR12, c[0x0][0x380] ;  /* 0x00007000ff0c97ac */ /* 0x000ee60008000c00 */
[C---:B------:R-:W-:Y:S02]  /*0850*/  @P1 IADD3 R3, PT, PT, R13.reuse, UR4, RZ ;  /* 0x000000040d031c10 */ /* 0x040fe4000fffe0ff */
[----:B------:R-:W-:Y:S01]  /*0860*/  @P1 IADD3 R6, P2, PT, R13, UR4, RZ ;  /* 0x000000040d061c10 */ /* 0x000fe2000ff5e0ff */
[----:B------:R-:W-:Y:S01]  /*0870*/  @UP0 UIADD3 UR4, UPT, UPT, UR4, 0x2, URZ ;  /* 0x0000000204040890 */ /* 0x000fe2000fffe0ff */
[----:B-1----:R-:W-:Y:S01]  /*0880*/  MOV R11, UR9 ;  /* 0x00000009000b7c02 */ /* 0x002fe20008000f00 */
[----:B------:R-:W-:Y:S01]  /*0890*/  IMAD.U32 R10, RZ, RZ, UR8 ;  /* 0x00000008ff0a7e24 */ /* 0x000fe2000f8e00ff */
[----:B------:R-:W-:-:S02]  /*08a0*/  MOV R4, UR10 ;  /* 0x0000000a00047c02 */ /* 0x000fc40008000f00 */
[----:B------:R-:W-:Y:S01]  /*08b0*/  MOV R5, UR11 ;  /* 0x0000000b00057c02 */ /* 0x000fe20008000f00 */
[----:B------:R-:W-:-:S04]  /*08c0*/  @P1 IMAD.WIDE.U32 R10, R3, 0x4, R10 ;  /* 0x00000004030a1825 */ /* 0x000fc800078e000a */
[----:B------:R-:W-:Y:S01]  /*08d0*/  @P1 IMAD R3, R7, UR20, R0 ;  /* 0x0000001407031c24 */ /* 0x000fe2000f8e0200 */
[----:B------:R-:W-:Y:S01]  /*08e0*/  @P1 IADD3.X R7, PT, PT, RZ, RZ, RZ, P2, !PT ;  /* 0x000000ffff071210 */ /* 0x000fe200017fe4ff */
[----:B------:R-:W-:Y:S01]  /*08f0*/  IMAD.U32 R19, RZ, RZ, UR4 ;  /* 0x00000004ff137e24 */ /* 0x000fe2000f8e00ff */
[C---:B--2---:R-:W-:Y:S01]  /*0900*/  @P1 LEA R2, P2, R6.reuse, UR6, 0x2 ;  /* 0x0000000606021c11 */ /* 0x044fe2000f8410ff */
[----:B------:R-:W-:Y:S01]  /*0910*/  @P1 IMAD.WIDE R4, R3, 0x4, R4 ;  /* 0x0000000403041825 */ /* 0x000fe200078e0204 */
[----:B------:R-:W-:Y:S01]  /*0920*/  @!P0 IADD3 R17, PT, PT, R13, UR4, RZ ;  /* 0x000000040d118c10 */ /* 0x000fe2000fffe0ff */
[----:B0-----:R-:W2:Y:S01]  /*0930*/  @P1 LDG.E R11, desc[UR18][R10.64] ;  /* 0x000000120a0b1981 */ /* 0x001ea2000c1e1900 */
[----:B------:R-:W-:Y:S01]  /*0940*/  @P1 LEA.HI.X R3, R6, UR7, R7, 0x2, P2 ;  /* 0x0000000706031c11 */ /* 0x000fe200090f1407 */
[----:B------:R-:W-:Y:S01]  /*0950*/  @!P0 IMAD R19, R19, UR20, R0 ;  /* 0x0000001413138c24 */ /* 0x000fe2000f8e0200 */
[----:B---3--:R-:W-:Y:S01]  /*0960*/  MOV R6, UR12 ;  /* 0x0000000c00067c02 */ /* 0x008fe20008000f00 */
[----:B------:R-:W-:Y:S01]  /*0970*/  @P1 IMAD.WIDE R14, R15, 0x4, R4 ;  /* 0x000000040f0e1825 */ /* 0x000fe200078e0204 */
[----:B------:R-:W-:Y:S01]  /*0980*/  MOV R7, UR13 ;  /* 0x0000000d00077c02 */ /* 0x000fe20008000f00 */
[----:B------:R-:W2:Y:S01]  /*0990*/  @P1 LDG.E R4, desc[UR18][R4.64] ;  /* 0x0000001204041981 */ /* 0x000ea2000c1e1900 */
[----:B------:R-:W-:-:S02]  /*09a0*/  MOV R8, UR14 ;  /* 0x0000000e00087c02 */ /* 0x000fc40008000f00 */
[----:B------:R-:W-:Y:S01]  /*09b0*/  MOV R9, UR15 ;  /* 0x0000000f00097c02 */ /* 0x000fe20008000f00 */
[----:B------:R-:W-:Y:S01]  /*09c0*/  @!P0 IMAD.WIDE.U32 R6, R17, 0x4, R6 ;  /* 0x0000000411068825 */ /* 0x000fe200078e0006 */
[----:B------:R-:W3:Y:S03]  /*09d0*/  @P1 LDG.E R14, desc[UR18][R14.64] ;  /* 0x000000120e0e1981 */ /* 0x000ee6000c1e1900 */
[----:B------:R-:W-:Y:S01]  /*09e0*/  @!P0 IMAD.WIDE R8, R19, 0x4, R8 ;  /* 0x0000000413088825 */ /* 0x000fe200078e0208 */
[----:B------:R-:W3:Y:S04]  /*09f0*/  @P1 LDG.E R2, desc[UR18][R2.64+0x4] ;  /* 0x0000041202021981 */ /* 0x000ee8000c1e1900 */
[----:B------:R-:W4:Y:S04]  /*0a00*/  @!P0 LDG.E R7, desc[UR18][R6.64] ;  /* 0x0000001206078981 */ /* 0x000f28000c1e1900 */
[----:B------:R-:W4:Y:S01]  /*0a10*/  @!P0 LDG.E R8, desc[UR18][R8.64] ;  /* 0x0000001208088981 */ /* 0x000f22000c1e1900 */
[----:B--2---:R-:W-:-:S04]  /*0a20*/  @P1 FFMA R11, R11, R4, R12 ;  /* 0x000000040b0b1223 */ /* 0x004fc8000000000c */
[----:B---3--:R-:W-:-:S04]  /*0a30*/  @P1 FFMA R12, R2, R14, R11 ;  /* 0x0000000e020c1223 */ /* 0x008fc8000000000b */
[----:B----4-:R-:W-:-:S07]  /*0a40*/  @!P0 FFMA R12, R7, R8, R12 ;  /* 0x00000008070c8223 */ /* 0x010fce000000000c */
.L_x_5:
[----:B------:R-:W1:Y:S01]  /*0a50*/  LDC.64 R2, c[0x0][0x390] ;  /* 0x0000e400ff027b82 */ /* 0x000e620000000a00 */
[----:B------:R-:W-:-:S05]  /*0a60*/  IADD3 R13, PT, PT, R0, R13, RZ ;  /* 0x0000000d000d7210 */ /* 0x000fca0007ffe0ff */
[----:B-1----:R-:W-:-:S05]  /*0a70*/  IMAD.WIDE R2, R13, 0x4, R2 ;  /* 0x000000040d027825 */ /* 0x002fca00078e0202 */
[----:B0-----:R-:W-:Y:S01]  /*0a80*/  STG.E desc[UR18][R2.64], R12 ;  /* 0x0000000c02007986 */ /* 0x001fe2000c101912 */
[----:B------:R-:W-:Y:S05]  /*0a90*/  EXIT ;  /* 0x000000000000794d */ /* 0x000fea0003800000 */
.L_x_7:
        /* <DEDUP_REMOVED lines=14> */
.L_x_9:


//--------------------- .nv.shared._Z13matmul_gpu_smPfS_S_i --------------------------
	.section	.nv.shared._Z13matmul_gpu_smPfS_S_i,"aw",@nobits
	.sectionflags	@""
	.align	4
.nv.shared._Z13matmul_gpu_smPfS_S_i:
	.zero		3072


//--------------------- .nv.shared.reserved.0     --------------------------
	.section	.nv.shared.reserved.0,"aw",@nobits
	.weak		__nv_reservedSMEM_offset_0_alias
	.size		__nv_reservedSMEM_offset_0_alias, 0, 64
	.other		__nv_reservedSMEM_offset_0_alias,@"STO_CUDA_RESERVED_SHARED STV_DEFAULT"
__nv_reservedSMEM_offset_0_alias:
	.zero		0
	.zero		64


//--------------------- .nv.constant0._Z13matmul_gpu_smPfS_S_i --------------------------
	.section	.nv.constant0._Z13matmul_gpu_smPfS_S_i,"a",@progbits
	.sectionflags	@""
	.align	4
.nv.constant0._Z13matmul_gpu_smPfS_S_i:
	.zero		924


//--------------------- .nv.constant0._Z17matmul_gpu_basicaPfS_S_i --------------------------
	.section	.nv.constant0._Z17matmul_gpu_basicaPfS_S_i,"a",@progbits
	.sectionflags	@""
	.align	4
.nv.constant0._Z17matmul_gpu_basicaPfS_S_i:
	.zero		924


//--------------------- SYMBOLS --------------------------

	.type		.nv.reservedSmem.offset0,@object
	.size		.nv.reservedSmem.offset0,0x4
	.type		.nv.reservedSmem.cap,@object
	.size		.nv.reservedSmem.cap,0x4
